//
// Generated by NVIDIA NVVM Compiler
//
// Compiler Build ID: CL-36424714
// Cuda compilation tools, release 13.0, V13.0.88
// Based on NVVM 20.0.0
//

.version 9.0
.target sm_100
.address_size 64

	// .globl	VecAdd

.visible .entry VecAdd(
	.param .u64 .ptr .align 1 VecAdd_param_0,
	.param .u64 .ptr .align 1 VecAdd_param_1,
	.param .u64 .ptr .align 1 VecAdd_param_2,
	.param .u32 VecAdd_param_3
)
{
	.reg .pred 	%p<2>;
	.reg .b32 	%r<6>;
	.reg .b32 	%f<4>;
	.reg .b64 	%rd<11>;

	ld.param.u64 	%rd1, [VecAdd_param_0];
	ld.param.u64 	%rd2, [VecAdd_param_1];
	ld.param.u64 	%rd3, [VecAdd_param_2];
	ld.param.u32 	%r2, [VecAdd_param_3];
	mov.u32 	%r3, %ntid.x;
	mov.u32 	%r4, %ctaid.x;
	mov.u32 	%r5, %tid.x;
	mad.lo.s32 	%r1, %r3, %r4, %r5;
	setp.ge.s32 	%p1, %r1, %r2;
	@%p1 bra 	$L__BB0_2;
	cvta.to.global.u64 	%rd4, %rd1;
	cvta.to.global.u64 	%rd5, %rd2;
	cvta.to.global.u64 	%rd6, %rd3;
	mul.wide.s32 	%rd7, %r1, 4;
	add.s64 	%rd8, %rd4, %rd7;
	ld.global.f32 	%f1, [%rd8];
	add.s64 	%rd9, %rd5, %rd7;
	ld.global.f32 	%f2, [%rd9];
	add.f32 	%f3, %f1, %f2;
	add.s64 	%rd10, %rd6, %rd7;
	st.global.f32 	[%rd10], %f3;
$L__BB0_2:
	ret;

}


// ===== COMPILED SASS (sm_100) =====

	.target	sm_100

	.elftype	@"ET_EXEC"


//--------------------- .note.nv.tkinfo           --------------------------
	.section	.note.nv.tkinfo,"",@"SHT_NOTE"
	.sectionflags	@"SHF_NOTE_NV_TKINFO"
	.tkinfo
        /*0018*/ 	.word	0x00000002
        /*0030*/ 	.string	""
        /*0030*/ 	.string	"ptxas"
        /*0030*/ 	.string	"Cuda compilation tools, release 13.0, V13.0.88"
        /*0030*/ 	.string	"Build cuda_13.0.r13.0/compiler.36424714_0"
        /*0030*/ 	.string	"-arch sm_100 -m 64 "



//--------------------- .note.nv.cuinfo           --------------------------
	.section	.note.nv.cuinfo,"",@"SHT_NOTE"
	.sectionflags	@"SHF_NOTE_NV_CUINFO"
        /*0018*/ 	.short	0x0002
        /*001a*/ 	.short	0x0064
        /*001c*/ 	.short	0x0082
	.zero		2


//--------------------- .nv.info                  --------------------------
	.section	.nv.info,"",@"SHT_CUDA_INFO"
	.align	4


	//----- nvinfo : EIATTR_REGCOUNT
	.align		4
        /*0000*/ 	.byte	0x04, 0x2f
        /*0002*/ 	.short	(.L_1 - .L_0)
	.align		4
.L_0:
        /*0004*/ 	.word	index@(VecAdd)
        /*0008*/ 	.word	0x0000000c


	//----- nvinfo : EIATTR_FRAME_SIZE
	.align		4
.L_1:
        /*000c*/ 	.byte	0x04, 0x11
        /*000e*/ 	.short	(.L_3 - .L_2)
	.align		4
.L_2:
        /*0010*/ 	.word	index@(VecAdd)
        /*0014*/ 	.word	0x00000000


	//----- nvinfo : EIATTR_MIN_STACK_SIZE
	.align		4
.L_3:
        /*0018*/ 	.byte	0x04, 0x12
        /*001a*/ 	.short	(.L_5 - .L_4)
	.align		4
.L_4:
        /*001c*/ 	.word	index@(VecAdd)
        /*0020*/ 	.word	0x00000000
.L_5:


//--------------------- .nv.compat                --------------------------
	.section	.nv.compat,"",@"SHT_CUDA_COMPAT_INFO"
	.align	4
        /*0000*/ 	.byte	0x02, 0x09, 0x00, 0x00, 0x02, 0x02, 0x01, 0x00, 0x02, 0x05, 0x05, 0x00, 0x03, 0x07, 0x01, 0x01
        /*0010*/ 	.byte	0x02, 0x03, 0x00, 0x00, 0x02, 0x06, 0x01, 0x00, 0x04, 0x0b, 0x08, 0x00, 0x09, 0x00, 0x00, 0x00
        /*0020*/ 	.byte	0x00, 0x00, 0x00, 0x00


//--------------------- .nv.info.VecAdd           --------------------------
	.section	.nv.info.VecAdd,"",@"SHT_CUDA_INFO"
	.sectionflags	@""
	.align	4


	//----- nvinfo : EIATTR_CUDA_API_VERSION
	.align		4
        /*0000*/ 	.byte	0x04, 0x37
        /*0002*/ 	.short	(.L_7 - .L_6)
.L_6:
        /*0004*/ 	.word	0x00000082


	//----- nvinfo : EIATTR_KPARAM_INFO
	.align		4
.L_7:
        /*0008*/ 	.byte	0x04, 0x17
        /*000a*/ 	.short	(.L_9 - .L_8)
.L_8:
        /*000c*/ 	.word	0x00000000
        /*0010*/ 	.short	0x0003
        /*0012*/ 	.short	0x0018
        /*0014*/ 	.byte	0x00, 0xf0, 0x11, 0x00


	//----- nvinfo : EIATTR_KPARAM_INFO
	.align		4
.L_9:
        /*0018*/ 	.byte	0x04, 0x17
        /*001a*/ 	.short	(.L_11 - .L_10)
.L_10:
        /*001c*/ 	.word	0x00000000
        /*0020*/ 	.short	0x0002
        /*0022*/ 	.short	0x0010
        /*0024*/ 	.byte	0x00, 0xf5, 0x21, 0x00


	//----- nvinfo : EIATTR_KPARAM_INFO
	.align		4
.L_11:
        /*0028*/ 	.byte	0x04, 0x17
        /*002a*/ 	.short	(.L_13 - .L_12)
.L_12:
        /*002c*/ 	.word	0x00000000
        /*0030*/ 	.short	0x0001
        /*0032*/ 	.short	0x0008
        /*0034*/ 	.byte	0x00, 0xf5, 0x21, 0x00


	//----- nvinfo : EIATTR_KPARAM_INFO
	.align		4
.L_13:
        /*0038*/ 	.byte	0x04, 0x17
        /*003a*/ 	.short	(.L_15 - .L_14)
.L_14:
        /*003c*/ 	.word	0x00000000
        /*0040*/ 	.short	0x0000
        /*0042*/ 	.short	0x0000
        /*0044*/ 	.byte	0x00, 0xf5, 0x21, 0x00


	//----- nvinfo : EIATTR_SPARSE_MMA_MASK
	.align		4
.L_15:
        /*0048*/ 	.byte	0x03, 0x50
        /*004a*/ 	.short	0x0000


	//----- nvinfo : EIATTR_MAXREG_COUNT
	.align		4
        /*004c*/ 	.byte	0x03, 0x1b
        /*004e*/ 	.short	0x00ff


	//----- nvinfo : EIATTR_MERCURY_ISA_VERSION
	.align		4
        /*0050*/ 	.byte	0x03, 0x5f
        /*0052*/ 	.short	0x0101


	//----- nvinfo : EIATTR_VRC_CTA_INIT_COUNT
	.align		4
        /*0054*/ 	.byte	0x02, 0x4a
	.zero		1
	.zero		1


	//----- nvinfo : EIATTR_EXIT_INSTR_OFFSETS
	.align		4
        /*0058*/ 	.byte	0x04, 0x1c
        /*005a*/ 	.short	(.L_17 - .L_16)


	//   ....[0]....
.L_16:
        /*005c*/ 	.word	0x00000070


	//   ....[1]....
        /*0060*/ 	.word	0x00000130


	//----- nvinfo : EIATTR_CBANK_PARAM_SIZE
	.align		4
.L_17:
        /*0064*/ 	.byte	0x03, 0x19
        /*0066*/ 	.short	0x001c


	//----- nvinfo : EIATTR_PARAM_CBANK
	.align		4
        /*0068*/ 	.byte	0x04, 0x0a
        /*006a*/ 	.short	(.L_19 - .L_18)
	.align		4
.L_18:
        /*006c*/ 	.word	index@(.nv.constant0.VecAdd)
        /*0070*/ 	.short	0x0380
        /*0072*/ 	.short	0x001c


	//----- nvinfo : EIATTR_SW_WAR
	.align		4
.L_19:
        /*0074*/ 	.byte	0x04, 0x36
        /*0076*/ 	.short	(.L_21 - .L_20)
.L_20:
        /*0078*/ 	.word	0x00000008
.L_21:


//--------------------- .nv.callgraph             --------------------------
	.section	.nv.callgraph,"",@"SHT_CUDA_CALLGRAPH"
	.align	4
	.sectionentsize	8
	.align		4
        /*0000*/ 	.word	0x00000000
	.align		4
        /*0004*/ 	.word	0xffffffff
	.align		4
        /*0008*/ 	.word	0x00000000
	.align		4
        /*000c*/ 	.word	0xfffffffe
	.align		4
        /*0010*/ 	.word	0x00000000
	.align		4
        /*0014*/ 	.word	0xfffffffd
	.align		4
        /*0018*/ 	.word	0x00000000
	.align		4
        /*001c*/ 	.word	0xfffffffc


//--------------------- .text.VecAdd              --------------------------
	.section	.text.VecAdd,"ax",@progbits
	.align	128
        .global         VecAdd
        .type           VecAdd,@function
        .size           VecAdd,(.L_x_1 - VecAdd)
        .other          VecAdd,@"STO_CUDA_ENTRY STV_DEFAULT"
VecAdd:
.text.VecAdd:
[----:B------:R-:W-:Y:S01]  /*0000*/  LDC R1, c[0x0][0x37c] ;  /* 0x0000df00ff017b82 */ /* 0x000fe20000000800 */
[----:B------:R-:W0:Y:S01]  /*0010*/  S2R R9, SR_CTAID.X ;  /* 0x0000000000097919 */ /* 0x000e220000002500 */
[----:B------:R-:W0:Y:S01]  /*0020*/  LDCU UR4, c[0x0][0x360] ;  /* 0x00006c00ff0477ac */ /* 0x000e220008000800 */
[----:B------:R-:W0:Y:S01]  /*0030*/  S2R R0, SR_TID.X ;  /* 0x0000000000007919 */ /* 0x000e220000002100 */
[----:B------:R-:W1:Y:S01]  /*0040*/  LDCU UR5, c[0x0][0x398] ;  /* 0x00007300ff0577ac */ /* 0x000e620008000800 */
[----:B0-----:R-:W-:-:S05]  /*0050*/  IMAD R9, R9, UR4, R0 ;  /* 0x0000000409097c24 */ /* 0x001fca000f8e0200 */
[----:B-1----:R-:W-:-:S13]  /*0060*/  ISETP.GE.AND P0, PT, R9, UR5, PT ;  /* 0x0000000509007c0c */ /* 0x002fda000bf06270 */
[----:B------:R-:W-:Y:S05]  /*0070*/  @P0 EXIT ;  /* 0x000000000000094d */ /* 0x000fea0003800000 */
[----:B------:R-:W0:Y:S01]  /*0080*/  LDC.64 R2, c[0x0][0x380] ;  /* 0x0000e000ff027b82 */ /* 0x000e220000000a00 */
[----:B------:R-:W1:Y:S07]  /*0090*/  LDCU.64 UR4, c[0x0][0x358] ;  /* 0x00006b00ff0477ac */ /* 0x000e6e0008000a00 */
[----:B------:R-:W2:Y:S08]  /*00a0*/  LDC.64 R4, c[0x0][0x388] ;  /* 0x0000e200ff047b82 */ /* 0x000eb00000000a00 */
[----:B------:R-:W3:Y:S01]  /*00b0*/  LDC.64 R6, c[0x0][0x390] ;  /* 0x0000e400ff067b82 */ /* 0x000ee20000000a00 */
[----:B0-----:R-:W-:-:S06]  /*00c0*/  IMAD.WIDE R2, R9, 0x4, R2 ;  /* 0x0000000409027825 */ /* 0x001fcc00078e0202 */
[----:B-1----:R-:W4:Y:S01]  /*00d0*/  LDG.E R2, desc[UR4][R2.64] ;  /* 0x0000000402027981 */ /* 0x002f22000c1e1900 */
[----:B--2---:R-:W-:-:S06]  /*00e0*/  IMAD.WIDE R4, R9, 0x4, R4 ;  /* 0x0000000409047825 */ /* 0x004fcc00078e0204 */
[----:B------:R-:W4:Y:S01]  /*00f0*/  LDG.E R5, desc[UR4][R4.64] ;  /* 0x0000000404057981 */ /* 0x000f22000c1e1900 */
[----:B---3--:R-:W-:-:S04]  /*0100*/  IMAD.WIDE R6, R9, 0x4, R6 ;  /* 0x0000000409067825 */ /* 0x008fc800078e0206 */
[----:B----4-:R-:W-:-:S05]  /*0110*/  FADD R9, R2, R5 ;  /* 0x0000000502097221 */ /* 0x010fca0000000000 */
[----:B------:R-:W-:Y:S01]  /*0120*/  STG.E desc[UR4][R6.64], R9 ;  /* 0x0000000906007986 */ /* 0x000fe2000c101904 */
[----:B------:R-:W-:Y:S05]  /*0130*/  EXIT ;  /* 0x000000000000794d */ /* 0x000fea0003800000 */
.L_x_0:
[----:B------:R-:W-:-:S00]  /*0140*/  BRA `(.L_x_0) ;  /* 0xfffffffc00fc7947 */ /* 0x000fc0000383ffff */
[----:B------:R-:W-:-:S00]  /*0150*/  NOP ;  /* 0x0000000000007918 */ /* 0x000fc00000000000 */
        /* <DEDUP_REMOVED lines=10> */
.L_x_1:


//--------------------- .nv.shared.reserved.0     --------------------------
	.section	.nv.shared.reserved.0,"aw",@nobits
	.weak		__nv_reservedSMEM_offset_0_alias
	.size		__nv_reservedSMEM_offset_0_alias, 0, 64
	.other		__nv_reservedSMEM_offset_0_alias,@"STO_CUDA_RESERVED_SHARED STV_DEFAULT"
__nv_reservedSMEM_offset_0_alias:
	.zero		0
	.zero		64


//--------------------- .nv.constant0.VecAdd      --------------------------
	.section	.nv.constant0.VecAdd,"a",@progbits
	.sectionflags	@""
	.align	4
.nv.constant0.VecAdd:
	.zero		924


//--------------------- SYMBOLS --------------------------

	.type		.nv.reservedSmem.offset0,@object
	.size		.nv.reservedSmem.offset0,0x4
